	.headerflags	@"EF_CUDA_TEXMODE_UNIFIED EF_CUDA_64BIT_ADDRESS EF_CUDA_ACCELERATORS EF_CUDA_SM90 EF_CUDA_VIRTUAL_SM(EF_CUDA_SM90)"
	.elftype	@"ET_EXEC"


//--------------------- .nv.info                  --------------------------
	.section	.nv.info,"",@"SHT_CUDA_INFO"
	.align	4


	//----- nvinfo : EIATTR_REGCOUNT
	.align		4
        /*0000*/ 	.byte	0x04, 0x2f
        /*0002*/ 	.short	(.L_3 - .L_2)
	.align		4
.L_2:
        /*0004*/ 	.word	index@(triton_poi_fused__native_batch_norm_legit_no_training_convolution_relu_48)
        /*0008*/ 	.word	0x00000016


	//----- nvinfo : EIATTR_MIN_STACK_SIZE
	.align		4
.L_3:
        /*000c*/ 	.byte	0x04, 0x12
        /*000e*/ 	.short	(.L_5 - .L_4)
	.align		4
.L_4:
        /*0010*/ 	.word	index@(triton_poi_fused__native_batch_norm_legit_no_training_convolution_relu_48)
        /*0014*/ 	.word	0x00000000


	//----- nvinfo : EIATTR_FRAME_SIZE
	.align		4
.L_5:
        /*0018*/ 	.byte	0x04, 0x11
        /*001a*/ 	.short	(.L_7 - .L_6)
	.align		4
.L_6:
        /*001c*/ 	.word	index@(triton_poi_fused__native_batch_norm_legit_no_training_convolution_relu_48)
        /*0020*/ 	.word	0x00000000


	//----- nvinfo : EIATTR_MIN_STACK_SIZE
	.align		4
.L_7:
        /*0024*/ 	.byte	0x04, 0x12
        /*0026*/ 	.short	(.L_9 - .L_8)
	.align		4
.L_8:
        /*0028*/ 	.word	index@(triton_poi_fused__native_batch_norm_legit_no_training_convolution_relu_48)
        /*002c*/ 	.word	0x00000000
.L_9:


//--------------------- .nv.info.triton_poi_fused__native_batch_norm_legit_no_training_convolution_relu_48 --------------------------
	.section	.nv.info.triton_poi_fused__native_batch_norm_legit_no_training_convolution_relu_48,"",@"SHT_CUDA_INFO"
	.sectionflags	@""
	.align	4


	//----- nvinfo : EIATTR_CUDA_API_VERSION
	.align		4
        /*0000*/ 	.byte	0x04, 0x37
        /*0002*/ 	.short	(.L_11 - .L_10)
.L_10:
        /*0004*/ 	.word	0x0000007c


	//----- nvinfo : EIATTR_KPARAM_INFO
	.align		4
.L_11:
        /*0008*/ 	.byte	0x04, 0x17
        /*000a*/ 	.short	(.L_13 - .L_12)
.L_12:
        /*000c*/ 	.word	0x00000000
        /*0010*/ 	.short	0x0007
        /*0012*/ 	.short	0x0038
        /*0014*/ 	.byte	0x00, 0xf0, 0x11, 0x00


	//----- nvinfo : EIATTR_KPARAM_INFO
	.align		4
.L_13:
        /*0018*/ 	.byte	0x04, 0x17
        /*001a*/ 	.short	(.L_15 - .L_14)
.L_14:
        /*001c*/ 	.word	0x00000000
        /*0020*/ 	.short	0x0006
        /*0022*/ 	.short	0x0030
        /*0024*/ 	.byte	0x00, 0xf4, 0x21, 0x00


	//----- nvinfo : EIATTR_KPARAM_INFO
	.align		4
.L_15:
        /*0028*/ 	.byte	0x04, 0x17
        /*002a*/ 	.short	(.L_17 - .L_16)
.L_16:
        /*002c*/ 	.word	0x00000000
        /*0030*/ 	.short	0x0005
        /*0032*/ 	.short	0x0028
        /*0034*/ 	.byte	0x00, 0xf4, 0x21, 0x00


	//----- nvinfo : EIATTR_KPARAM_INFO
	.align		4
.L_17:
        /*0038*/ 	.byte	0x04, 0x17
        /*003a*/ 	.short	(.L_19 - .L_18)
.L_18:
        /*003c*/ 	.word	0x00000000
        /*0040*/ 	.short	0x0004
        /*0042*/ 	.short	0x0020
        /*0044*/ 	.byte	0x00, 0xf4, 0x21, 0x00


	//----- nvinfo : EIATTR_KPARAM_INFO
	.align		4
.L_19:
        /*0048*/ 	.byte	0x04, 0x17
        /*004a*/ 	.short	(.L_21 - .L_20)
.L_20:
        /*004c*/ 	.word	0x00000000
        /*0050*/ 	.short	0x0003
        /*0052*/ 	.short	0x0018
        /*0054*/ 	.byte	0x00, 0xf4, 0x21, 0x00


	//----- nvinfo : EIATTR_KPARAM_INFO
	.align		4
.L_21:
        /*0058*/ 	.byte	0x04, 0x17
        /*005a*/ 	.short	(.L_23 - .L_22)
.L_22:
        /*005c*/ 	.word	0x00000000
        /*0060*/ 	.short	0x0002
        /*0062*/ 	.short	0x0010
        /*0064*/ 	.byte	0x00, 0xf4, 0x21, 0x00


	//----- nvinfo : EIATTR_KPARAM_INFO
	.align		4
.L_23:
        /*0068*/ 	.byte	0x04, 0x17
        /*006a*/ 	.short	(.L_25 - .L_24)
.L_24:
        /*006c*/ 	.word	0x00000000
        /*0070*/ 	.short	0x0001
        /*0072*/ 	.short	0x0008
        /*0074*/ 	.byte	0x00, 0xf4, 0x21, 0x00


	//----- nvinfo : EIATTR_KPARAM_INFO
	.align		4
.L_25:
        /*0078*/ 	.byte	0x04, 0x17
        /*007a*/ 	.short	(.L_27 - .L_26)
.L_26:
        /*007c*/ 	.word	0x00000000
        /*0080*/ 	.short	0x0000
        /*0082*/ 	.short	0x0000
        /*0084*/ 	.byte	0x00, 0xf4, 0x21, 0x00


	//----- nvinfo : EIATTR_SPARSE_MMA_MASK
	.align		4
.L_27:
        /*0088*/ 	.byte	0x03, 0x50
        /*008a*/ 	.short	0x0000


	//----- nvinfo : EIATTR_MAXREG_COUNT
	.align		4
        /*008c*/ 	.byte	0x03, 0x1b
        /*008e*/ 	.short	0x00ff


	//----- nvinfo : EIATTR_EXIT_INSTR_OFFSETS
	.align		4
        /*0090*/ 	.byte	0x04, 0x1c
        /*0092*/ 	.short	(.L_29 - .L_28)


	//   ....[0]....
.L_28:
        /*0094*/ 	.word	0x000003c0


	//----- nvinfo : EIATTR_REQNTID
	.align		4
.L_29:
        /*0098*/ 	.byte	0x04, 0x10
        /*009a*/ 	.short	(.L_31 - .L_30)
.L_30:
        /*009c*/ 	.word	0x00000080
        /*00a0*/ 	.word	0x00000001
        /*00a4*/ 	.word	0x00000001


	//----- nvinfo : EIATTR_CBANK_PARAM_SIZE
	.align		4
.L_31:
        /*00a8*/ 	.byte	0x03, 0x19
        /*00aa*/ 	.short	0x003c


	//----- nvinfo : EIATTR_PARAM_CBANK
	.align		4
        /*00ac*/ 	.byte	0x04, 0x0a
        /*00ae*/ 	.short	(.L_33 - .L_32)
	.align		4
.L_32:
        /*00b0*/ 	.word	index@(.nv.constant0.triton_poi_fused__native_batch_norm_legit_no_training_convolution_relu_48)
        /*00b4*/ 	.short	0x0210
        /*00b6*/ 	.short	0x003c


	//----- nvinfo : EIATTR_SW_WAR
	.align		4
.L_33:
        /*00b8*/ 	.byte	0x04, 0x36
        /*00ba*/ 	.short	(.L_35 - .L_34)
.L_34:
        /*00bc*/ 	.word	0x00000008
.L_35:


//--------------------- .nv.callgraph             --------------------------
	.section	.nv.callgraph,"",@"SHT_CUDA_CALLGRAPH"
	.align	4
	.sectionentsize	8
	.align		4
        /*0000*/ 	.word	0x00000000
	.align		4
        /*0004*/ 	.word	0xffffffff
	.align		4
        /*0008*/ 	.word	0x00000000
	.align		4
        /*000c*/ 	.word	0xfffffffe
	.align		4
        /*0010*/ 	.word	0x00000000
	.align		4
        /*0014*/ 	.word	0xfffffffd
	.align		4
        /*0018*/ 	.word	0x00000000
	.align		4
        /*001c*/ 	.word	0xfffffffc


//--------------------- .nv.constant4             --------------------------
	.section	.nv.constant4,"a",@progbits
	.align	8
	.align		8
.nv.constant4:
        /*0000*/ 	.dword	_$_str
	.align		8
        /*0008*/ 	.dword	_$_str_$_2


//--------------------- .text.triton_poi_fused__native_batch_norm_legit_no_training_convolution_relu_48 --------------------------
	.section	.text.triton_poi_fused__native_batch_norm_legit_no_training_convolution_relu_48,"ax",@progbits
	.align	128
        .global         triton_poi_fused__native_batch_norm_legit_no_training_convolution_relu_48
        .type           triton_poi_fused__native_batch_norm_legit_no_training_convolution_relu_48,@function
        .size           triton_poi_fused__native_batch_norm_legit_no_training_convolution_relu_48,(.L_x_1 - triton_poi_fused__native_batch_norm_legit_no_training_convolution_relu_48)
        .other          triton_poi_fused__native_batch_norm_legit_no_training_convolution_relu_48,@"STO_CUDA_ENTRY STV_DEFAULT"
triton_poi_fused__native_batch_norm_legit_no_training_convolution_relu_48:
.text.triton_poi_fused__native_batch_norm_legit_no_training_convolution_relu_48:
[----:B------:R-:W-:Y:S01]  /*0000*/  LDC R1, c[0x0][0x28] ;  /* 0x00000a00ff017b82 */ /* 0x000fe20000000800 */
[----:B------:R-:W1:Y:S07]  /*0010*/  S2R R0, SR_TID.X ;  /* 0x0000000000007919 */ /* 0x000e6e0000002100 */
[----:B------:R-:W2:Y:S01]  /*0020*/  LDC.64 R14, c[0x0][0x228] ;  /* 0x00008a00ff0e7b82 */ /* 0x000ea20000000a00 */
[----:B------:R-:W-:Y:S01]  /*0030*/  ULDC.64 UR4, c[0x0][0x208] ;  /* 0x0000820000047ab9 */ /* 0x000fe20000000a00 */
[----:B------:R-:W3:Y:S06]  /*0040*/  S2R R5, SR_CTAID.X ;  /* 0x0000000000057919 */ /* 0x000eec0000002500 */
[----:B------:R-:W4:Y:S08]  /*0050*/  LDC.64 R10, c[0x0][0x218] ;  /* 0x00008600ff0a7b82 */ /* 0x000f300000000a00 */
[----:B------:R-:W5:Y:S08]  /*0060*/  LDC.64 R12, c[0x0][0x220] ;  /* 0x00008800ff0c7b82 */ /* 0x000f700000000a00 */
[----:B------:R-:W4:Y:S01]  /*0070*/  LDC.64 R16, c[0x0][0x230] ;  /* 0x00008c00ff107b82 */ /* 0x000f220000000a00 */
[----:B-1----:R-:W-:-:S02]  /*0080*/  SHF.L.U32 R0, R0, 0x1, RZ ;  /* 0x0000000100007819 */ /* 0x002fc400000006ff */
[----:B---3--:R-:W-:Y:S02]  /*0090*/  SHF.R.S32.HI R3, RZ, 0x17, R5 ;  /* 0x00000017ff037819 */ /* 0x008fe40000011405 */
[----:B------:R-:W-:Y:S02]  /*00a0*/  LOP3.LUT R0, R0, 0xfe, RZ, 0xc0, !PT ;  /* 0x000000fe00007812 */ /* 0x000fe400078ec0ff */
[----:B------:R-:W-:Y:S02]  /*00b0*/  SGXT R3, R3, 0x1 ;  /* 0x000000010303781a */ /* 0x000fe40000000200 */
[----:B------:R-:W-:Y:S02]  /*00c0*/  LEA R0, R5, R0, 0x8 ;  /* 0x0000000005007211 */ /* 0x000fe400078e40ff */
[----:B------:R-:W1:Y:S02]  /*00d0*/  LDC.64 R4, c[0x0][0x238] ;  /* 0x00008e00ff047b82 */ /* 0x000e640000000a00 */
[----:B------:R-:W-:-:S04]  /*00e0*/  LEA.HI R3, R3, R0, RZ, 0x4 ;  /* 0x0000000003037211 */ /* 0x000fc800078f20ff */
[--C-:B------:R-:W-:Y:S02]  /*00f0*/  SHF.R.S32.HI R2, RZ, 0x4, R3.reuse ;  /* 0x00000004ff027819 */ /* 0x100fe40000011403 */
[----:B------:R-:W-:-:S04]  /*0100*/  SHF.R.S32.HI R3, RZ, 0x1f, R3 ;  /* 0x0000001fff037819 */ /* 0x000fc80000011403 */
[----:B------:R-:W-:-:S04]  /*0110*/  LEA.HI R3, R3, R2, RZ, 0x6 ;  /* 0x0000000203037211 */ /* 0x000fc800078f30ff */
[----:B------:R-:W-:-:S04]  /*0120*/  LOP3.LUT R3, R3, 0xffffffc0, RZ, 0xc0, !PT ;  /* 0xffffffc003037812 */ /* 0x000fc800078ec0ff */
[----:B------:R-:W-:Y:S02]  /*0130*/  IADD3 R19, R2, -R3, RZ ;  /* 0x8000000302137210 */ /* 0x000fe40007ffe0ff */
[----:B------:R-:W3:Y:S03]  /*0140*/  LDC.64 R2, c[0x0][0x210] ;  /* 0x00008400ff027b82 */ /* 0x000ee60000000a00 */
[----:B--2---:R-:W-:-:S05]  /*0150*/  IMAD.WIDE R14, R19, 0x4, R14 ;  /* 0x00000004130e7825 */ /* 0x004fca00078e020e */
[----:B------:R2:W2:Y:S01]  /*0160*/  LDG.E.EL R18, desc[UR4][R14.64] ;  /* 0x000000040e127981 */ /* 0x0004a2000c2e1900 */
[----:B----4-:R-:W-:-:S04]  /*0170*/  IMAD.WIDE R10, R19, 0x4, R10 ;  /* 0x00000004130a7825 */ /* 0x010fc800078e020a */
[----:B-----5:R-:W-:Y:S01]  /*0180*/  IMAD.WIDE R12, R19, 0x4, R12 ;  /* 0x00000004130c7825 */ /* 0x020fe200078e020c */
[----:B------:R4:W5:Y:S04]  /*0190*/  LDG.E.EL R8, desc[UR4][R10.64] ;  /* 0x000000040a087981 */ /* 0x000968000c2e1900 */
[----:B------:R-:W5:Y:S01]  /*01a0*/  LDG.E.EL R9, desc[UR4][R12.64] ;  /* 0x000000040c097981 */ /* 0x000f62000c2e1900 */
[----:B---3--:R-:W-:-:S05]  /*01b0*/  IMAD.WIDE R2, R0, 0x4, R2 ;  /* 0x0000000400027825 */ /* 0x008fca00078e0202 */
[----:B------:R-:W5:Y:S01]  /*01c0*/  LDG.E.64 R6, desc[UR4][R2.64] ;  /* 0x0000000402067981 */ /* 0x000f62000c1e1b00 */
[----:B0-2---:R-:W-:-:S04]  /*01d0*/  IMAD.WIDE R14, R19, 0x4, R16 ;  /* 0x00000004130e7825 */ /* 0x005fc800078e0210 */
[----:B-1----:R-:W-:Y:S02]  /*01e0*/  IMAD.WIDE R16, R19, 0x4, R4 ;  /* 0x0000000413107825 */ /* 0x002fe400078e0204 */
[----:B------:R-:W2:Y:S01]  /*01f0*/  LDG.E.EL R14, desc[UR4][R14.64] ;  /* 0x000000040e0e7981 */ /* 0x000ea2000c2e1900 */
[----:B----4-:R-:W-:Y:S01]  /*0200*/  HFMA2.MMA R10, -RZ, RZ, 1.625, 0 ;  /* 0x3e800000ff0a7435 */ /* 0x010fe200000001ff */
[----:B------:R-:W0:Y:S02]  /*0210*/  LDC.64 R4, c[0x0][0x240] ;  /* 0x00009000ff047b82 */ /* 0x000e240000000a00 */
[----:B------:R-:W2:Y:S01]  /*0220*/  LDG.E.EL R17, desc[UR4][R16.64] ;  /* 0x0000000410117981 */ /* 0x000ea2000c2e1900 */
[----:B0-----:R-:W-:-:S04]  /*0230*/  IMAD.WIDE R4, R0, 0x4, R4 ;  /* 0x0000000400047825 */ /* 0x001fc800078e0204 */
[----:B------:R-:W-:-:S04]  /*0240*/  FADD R18, R18, 9.9999997473787516356e-06 ;  /* 0x3727c5ac12127421 */ /* 0x000fc80000000000 */
[----:B------:R-:W0:Y:S02]  /*0250*/  MUFU.SQRT R19, R18 ;  /* 0x0000001200137308 */ /* 0x000e240000002000 */
[C---:B0-----:R-:W-:Y:S02]  /*0260*/  FSETP.GT.AND P0, PT, R19.reuse, 8.50705917302346158658e+37, PT ;  /* 0x7e8000001300780b */ /* 0x041fe40003f04000 */
[----:B------:R-:W-:-:S11]  /*0270*/  FSETP.GEU.AND P1, PT, R19, 1.175494350822287508e-38, PT ;  /* 0x008000001300780b */ /* 0x000fd60003f2e000 */
[----:B------:R-:W-:-:S04]  /*0280*/  @P0 FMUL R19, R19, 0.25 ;  /* 0x3e80000013130820 */ /* 0x000fc80000400000 */
[----:B------:R-:W-:-:S06]  /*0290*/  @!P1 FMUL R19, R19, 16777216 ;  /* 0x4b80000013139820 */ /* 0x000fcc0000400000 */
[----:B------:R-:W0:Y:S01]  /*02a0*/  MUFU.RCP R19, R19 ;  /* 0x0000001300137308 */ /* 0x000e220000001000 */
[----:B------:R-:W-:Y:S01]  /*02b0*/  FSEL R10, R10, 1, P0 ;  /* 0x3f8000000a0a7808 */ /* 0x000fe20000000000 */
[--C-:B-----5:R-:W-:Y:S01]  /*02c0*/  FADD R6, R6, R8.reuse ;  /* 0x0000000806067221 */ /* 0x120fe20000000000 */
[----:B------:R-:W-:-:S03]  /*02d0*/  FADD R7, R7, R8 ;  /* 0x0000000807077221 */ /* 0x000fc60000000000 */
[----:B------:R-:W-:Y:S01]  /*02e0*/  @!P1 FMUL R10, R10, 16777216 ;  /* 0x4b8000000a0a9820 */ /* 0x000fe20000400000 */
[C---:B------:R-:W-:Y:S01]  /*02f0*/  FADD R8, -R9.reuse, R6 ;  /* 0x0000000609087221 */ /* 0x040fe20000000100 */
[----:B------:R-:W-:Y:S02]  /*0300*/  FADD R9, -R9, R7 ;  /* 0x0000000709097221 */ /* 0x000fe40000000100 */
[----:B0-----:R-:W-:-:S04]  /*0310*/  FMUL R10, R19, R10 ;  /* 0x0000000a130a7220 */ /* 0x001fc80000400000 */
[-C--:B------:R-:W-:Y:S01]  /*0320*/  FMUL R8, R8, R10.reuse ;  /* 0x0000000a08087220 */ /* 0x080fe20000400000 */
[----:B------:R-:W-:-:S03]  /*0330*/  FMUL R10, R9, R10 ;  /* 0x0000000a090a7220 */ /* 0x000fc60000400000 */
[C-C-:B--2---:R-:W-:Y:S01]  /*0340*/  FFMA R8, R14.reuse, R8, R17.reuse ;  /* 0x000000080e087223 */ /* 0x144fe20000000011 */
[----:B------:R-:W-:-:S04]  /*0350*/  FFMA R10, R14, R10, R17 ;  /* 0x0000000a0e0a7223 */ /* 0x000fc80000000011 */
[----:B------:R-:W-:Y:S02]  /*0360*/  FSETP.GEU.AND P0, PT, R8, RZ, PT ;  /* 0x000000ff0800720b */ /* 0x000fe40003f0e000 */
[----:B------:R-:W-:Y:S02]  /*0370*/  FSETP.GEU.AND P1, PT, R10, RZ, PT ;  /* 0x000000ff0a00720b */ /* 0x000fe40003f2e000 */
[----:B------:R-:W-:Y:S02]  /*0380*/  FSEL R8, R8, RZ, P0 ;  /* 0x000000ff08087208 */ /* 0x000fe40000000000 */
[----:B------:R-:W-:Y:S01]  /*0390*/  FSEL R9, R10, RZ, P1 ;  /* 0x000000ff0a097208 */ /* 0x000fe20000800000 */
[----:B------:R-:W-:Y:S04]  /*03a0*/  STG.E.64 desc[UR4][R2.64], R6 ;  /* 0x0000000602007986 */ /* 0x000fe8000c101b04 */
[----:B------:R-:W-:Y:S01]  /*03b0*/  STG.E.64 desc[UR4][R4.64], R8 ;  /* 0x0000000804007986 */ /* 0x000fe2000c101b04 */
[----:B------:R-:W-:Y:S05]  /*03c0*/  EXIT ;  /* 0x000000000000794d */ /* 0x000fea0003800000 */
.L_x_0:
[----:B------:R-:W-:-:S00]  /*03d0*/  BRA `(.L_x_0) ;  /* 0xfffffffc00fc7947 */ /* 0x000fc0000383ffff */
[----:B------:R-:W-:-:S00]  /*03e0*/  NOP ;  /* 0x0000000000007918 */ /* 0x000fc00000000000 */
        /* <DEDUP_REMOVED lines=9> */
.L_x_1:


//--------------------- .nv.global.init           --------------------------
	.section	.nv.global.init,"aw",@progbits
.nv.global.init:
	.type		_$_str,@object
	.size		_$_str,(_$_str_$_2 - _$_str)
_$_str:
        /*0000*/ 	.byte	0x5f, 0x5f, 0x43, 0x55, 0x44, 0x41, 0x5f, 0x46, 0x54, 0x5a, 0x00
	.type		_$_str_$_2,@object
	.size		_$_str_$_2,(.L_1 - _$_str_$_2)
_$_str_$_2:
        /*000b*/ 	.byte	0x5f, 0x5f, 0x43, 0x55, 0x44, 0x41, 0x5f, 0x50, 0x52, 0x45, 0x43, 0x5f, 0x53, 0x51, 0x52, 0x54
        /*001b*/ 	.byte	0x00
.L_1:


//--------------------- .nv.constant0.triton_poi_fused__native_batch_norm_legit_no_training_convolution_relu_48 --------------------------
	.section	.nv.constant0.triton_poi_fused__native_batch_norm_legit_no_training_convolution_relu_48,"a",@progbits
	.sectionflags	@""
	.align	4
.nv.constant0.triton_poi_fused__native_batch_norm_legit_no_training_convolution_relu_48:
	.zero		588
